	.headerflags	@"EF_CUDA_TEXMODE_UNIFIED EF_CUDA_64BIT_ADDRESS EF_CUDA_ACCELERATORS EF_CUDA_SM90 EF_CUDA_VIRTUAL_SM(EF_CUDA_SM90)"
	.elftype	@"ET_EXEC"


//--------------------- .nv.info                  --------------------------
	.section	.nv.info,"",@"SHT_CUDA_INFO"
	.align	4


	//----- nvinfo : EIATTR_REGCOUNT
	.align		4
        /*0000*/ 	.byte	0x04, 0x2f
        /*0002*/ 	.short	(.L_1 - .L_0)
	.align		4
.L_0:
        /*0004*/ 	.word	index@(triton_poi_fused_convolution_41)
        /*0008*/ 	.word	0x0000000a


	//----- nvinfo : EIATTR_MIN_STACK_SIZE
	.align		4
.L_1:
        /*000c*/ 	.byte	0x04, 0x12
        /*000e*/ 	.short	(.L_3 - .L_2)
	.align		4
.L_2:
        /*0010*/ 	.word	index@(triton_poi_fused_convolution_41)
        /*0014*/ 	.word	0x00000000


	//----- nvinfo : EIATTR_FRAME_SIZE
	.align		4
.L_3:
        /*0018*/ 	.byte	0x04, 0x11
        /*001a*/ 	.short	(.L_5 - .L_4)
	.align		4
.L_4:
        /*001c*/ 	.word	index@(triton_poi_fused_convolution_41)
        /*0020*/ 	.word	0x00000000


	//----- nvinfo : EIATTR_MIN_STACK_SIZE
	.align		4
.L_5:
        /*0024*/ 	.byte	0x04, 0x12
        /*0026*/ 	.short	(.L_7 - .L_6)
	.align		4
.L_6:
        /*0028*/ 	.word	index@(triton_poi_fused_convolution_41)
        /*002c*/ 	.word	0x00000000
.L_7:


//--------------------- .nv.info.triton_poi_fused_convolution_41 --------------------------
	.section	.nv.info.triton_poi_fused_convolution_41,"",@"SHT_CUDA_INFO"
	.sectionflags	@""
	.align	4


	//----- nvinfo : EIATTR_CUDA_API_VERSION
	.align		4
        /*0000*/ 	.byte	0x04, 0x37
        /*0002*/ 	.short	(.L_9 - .L_8)
.L_8:
        /*0004*/ 	.word	0x0000007c


	//----- nvinfo : EIATTR_KPARAM_INFO
	.align		4
.L_9:
        /*0008*/ 	.byte	0x04, 0x17
        /*000a*/ 	.short	(.L_11 - .L_10)
.L_10:
        /*000c*/ 	.word	0x00000000
        /*0010*/ 	.short	0x0002
        /*0012*/ 	.short	0x0010
        /*0014*/ 	.byte	0x00, 0xf0, 0x11, 0x00


	//----- nvinfo : EIATTR_KPARAM_INFO
	.align		4
.L_11:
        /*0018*/ 	.byte	0x04, 0x17
        /*001a*/ 	.short	(.L_13 - .L_12)
.L_12:
        /*001c*/ 	.word	0x00000000
        /*0020*/ 	.short	0x0001
        /*0022*/ 	.short	0x0008
        /*0024*/ 	.byte	0x00, 0xf4, 0x21, 0x00


	//----- nvinfo : EIATTR_KPARAM_INFO
	.align		4
.L_13:
        /*0028*/ 	.byte	0x04, 0x17
        /*002a*/ 	.short	(.L_15 - .L_14)
.L_14:
        /*002c*/ 	.word	0x00000000
        /*0030*/ 	.short	0x0000
        /*0032*/ 	.short	0x0000
        /*0034*/ 	.byte	0x00, 0xf4, 0x21, 0x00


	//----- nvinfo : EIATTR_SPARSE_MMA_MASK
	.align		4
.L_15:
        /*0038*/ 	.byte	0x03, 0x50
        /*003a*/ 	.short	0x0000


	//----- nvinfo : EIATTR_MAXREG_COUNT
	.align		4
        /*003c*/ 	.byte	0x03, 0x1b
        /*003e*/ 	.short	0x00ff


	//----- nvinfo : EIATTR_EXIT_INSTR_OFFSETS
	.align		4
        /*0040*/ 	.byte	0x04, 0x1c
        /*0042*/ 	.short	(.L_17 - .L_16)


	//   ....[0]....
.L_16:
        /*0044*/ 	.word	0x000000f0


	//----- nvinfo : EIATTR_REQNTID
	.align		4
.L_17:
        /*0048*/ 	.byte	0x04, 0x10
        /*004a*/ 	.short	(.L_19 - .L_18)
.L_18:
        /*004c*/ 	.word	0x00000080
        /*0050*/ 	.word	0x00000001
        /*0054*/ 	.word	0x00000001


	//----- nvinfo : EIATTR_CBANK_PARAM_SIZE
	.align		4
.L_19:
        /*0058*/ 	.byte	0x03, 0x19
        /*005a*/ 	.short	0x0014


	//----- nvinfo : EIATTR_PARAM_CBANK
	.align		4
        /*005c*/ 	.byte	0x04, 0x0a
        /*005e*/ 	.short	(.L_21 - .L_20)
	.align		4
.L_20:
        /*0060*/ 	.word	index@(.nv.constant0.triton_poi_fused_convolution_41)
        /*0064*/ 	.short	0x0210
        /*0066*/ 	.short	0x0014


	//----- nvinfo : EIATTR_SW_WAR
	.align		4
.L_21:
        /*0068*/ 	.byte	0x04, 0x36
        /*006a*/ 	.short	(.L_23 - .L_22)
.L_22:
        /*006c*/ 	.word	0x00000008
.L_23:


//--------------------- .nv.callgraph             --------------------------
	.section	.nv.callgraph,"",@"SHT_CUDA_CALLGRAPH"
	.align	4
	.sectionentsize	8
	.align		4
        /*0000*/ 	.word	0x00000000
	.align		4
        /*0004*/ 	.word	0xffffffff
	.align		4
        /*0008*/ 	.word	0x00000000
	.align		4
        /*000c*/ 	.word	0xfffffffe
	.align		4
        /*0010*/ 	.word	0x00000000
	.align		4
        /*0014*/ 	.word	0xfffffffd
	.align		4
        /*0018*/ 	.word	0x00000000
	.align		4
        /*001c*/ 	.word	0xfffffffc


//--------------------- .text.triton_poi_fused_convolution_41 --------------------------
	.section	.text.triton_poi_fused_convolution_41,"ax",@progbits
	.align	128
        .global         triton_poi_fused_convolution_41
        .type           triton_poi_fused_convolution_41,@function
        .size           triton_poi_fused_convolution_41,(.L_x_1 - triton_poi_fused_convolution_41)
        .other          triton_poi_fused_convolution_41,@"STO_CUDA_ENTRY STV_DEFAULT"
triton_poi_fused_convolution_41:
.text.triton_poi_fused_convolution_41:
[----:B------:R-:W-:Y:S01]  /*0000*/  LDC R1, c[0x0][0x28] ;  /* 0x00000a00ff017b82 */ /* 0x000fe20000000800 */
[----:B------:R-:W1:Y:S07]  /*0010*/  S2R R0, SR_TID.X ;  /* 0x0000000000007919 */ /* 0x000e6e0000002100 */
[----:B------:R-:W2:Y:S01]  /*0020*/  LDC.64 R2, c[0x0][0x210] ;  /* 0x00008400ff027b82 */ /* 0x000ea20000000a00 */
[----:B------:R-:W-:Y:S01]  /*0030*/  ULDC.64 UR4, c[0x0][0x208] ;  /* 0x0000820000047ab9 */ /* 0x000fe20000000a00 */
[----:B------:R-:W3:Y:S06]  /*0040*/  S2R R7, SR_CTAID.X ;  /* 0x0000000000077919 */ /* 0x000eec0000002500 */
[----:B------:R-:W4:Y:S01]  /*0050*/  LDC.64 R4, c[0x0][0x218] ;  /* 0x00008600ff047b82 */ /* 0x000f220000000a00 */
[----:B-1----:R-:W-:Y:S01]  /*0060*/  SHF.L.U32 R0, R0, 0x1, RZ ;  /* 0x0000000100007819 */ /* 0x002fe200000006ff */
[----:B----4-:R-:W4:Y:S03]  /*0070*/  LDG.E R4, desc[UR4][R4.64] ;  /* 0x0000000404047981 */ /* 0x010f26000c1e1900 */
[----:B------:R-:W-:-:S04]  /*0080*/  LOP3.LUT R0, R0, 0xfe, RZ, 0xc0, !PT ;  /* 0x000000fe00007812 */ /* 0x000fc800078ec0ff */
[----:B---3--:R-:W-:-:S05]  /*0090*/  LEA R7, R7, R0, 0x8 ;  /* 0x0000000007077211 */ /* 0x008fca00078e40ff */
[----:B--2---:R-:W-:-:S05]  /*00a0*/  IMAD.WIDE R2, R7, 0x4, R2 ;  /* 0x0000000407027825 */ /* 0x004fca00078e0202 */
[----:B------:R-:W4:Y:S02]  /*00b0*/  LDG.E.64 R6, desc[UR4][R2.64] ;  /* 0x0000000402067981 */ /* 0x000f24000c1e1b00 */
[--C-:B----4-:R-:W-:Y:S01]  /*00c0*/  FADD R6, R6, R4.reuse ;  /* 0x0000000406067221 */ /* 0x110fe20000000000 */
[----:B------:R-:W-:-:S05]  /*00d0*/  FADD R7, R7, R4 ;  /* 0x0000000407077221 */ /* 0x000fca0000000000 */
[----:B------:R-:W-:Y:S01]  /*00e0*/  STG.E.64 desc[UR4][R2.64], R6 ;  /* 0x0000000602007986 */ /* 0x000fe2000c101b04 */
[----:B------:R-:W-:Y:S05]  /*00f0*/  EXIT ;  /* 0x000000000000794d */ /* 0x000fea0003800000 */
.L_x_0:
[----:B------:R-:W-:-:S00]  /*0100*/  BRA `(.L_x_0) ;  /* 0xfffffffc00fc7947 */ /* 0x000fc0000383ffff */
[----:B------:R-:W-:-:S00]  /*0110*/  NOP ;  /* 0x0000000000007918 */ /* 0x000fc00000000000 */
        /* <DEDUP_REMOVED lines=14> */
.L_x_1:


//--------------------- .nv.constant0.triton_poi_fused_convolution_41 --------------------------
	.section	.nv.constant0.triton_poi_fused_convolution_41,"a",@progbits
	.sectionflags	@""
	.align	4
.nv.constant0.triton_poi_fused_convolution_41:
	.zero		548
